//
// Generated by NVIDIA NVVM Compiler
//
// Compiler Build ID: CL-36424714
// Cuda compilation tools, release 13.0, V13.0.88
// Based on NVVM 20.0.0
//

.version 9.0
.target sm_100
.address_size 64

	// .globl	_Z9vectorAddPKfS0_Pfii

.visible .entry _Z9vectorAddPKfS0_Pfii(
	.param .u64 .ptr .align 1 _Z9vectorAddPKfS0_Pfii_param_0,
	.param .u64 .ptr .align 1 _Z9vectorAddPKfS0_Pfii_param_1,
	.param .u64 .ptr .align 1 _Z9vectorAddPKfS0_Pfii_param_2,
	.param .u32 _Z9vectorAddPKfS0_Pfii_param_3,
	.param .u32 _Z9vectorAddPKfS0_Pfii_param_4
)
{
	.reg .pred 	%p<2>;
	.reg .b32 	%r<10>;
	.reg .b32 	%f<4>;
	.reg .b64 	%rd<11>;

	ld.param.u64 	%rd1, [_Z9vectorAddPKfS0_Pfii_param_0];
	ld.param.u64 	%rd2, [_Z9vectorAddPKfS0_Pfii_param_1];
	ld.param.u64 	%rd3, [_Z9vectorAddPKfS0_Pfii_param_2];
	ld.param.u32 	%r2, [_Z9vectorAddPKfS0_Pfii_param_3];
	ld.param.u32 	%r3, [_Z9vectorAddPKfS0_Pfii_param_4];
	mov.u32 	%r4, %ntid.x;
	mov.u32 	%r5, %ctaid.x;
	mov.u32 	%r6, %tid.x;
	mad.lo.s32 	%r1, %r4, %r5, %r6;
	mov.u32 	%r7, %nctaid.x;
	mul.lo.s32 	%r8, %r4, %r7;
	mad.lo.s32 	%r9, %r8, %r3, %r1;
	setp.ge.s32 	%p1, %r9, %r2;
	@%p1 bra 	$L__BB0_2;
	cvta.to.global.u64 	%rd4, %rd1;
	cvta.to.global.u64 	%rd5, %rd2;
	cvta.to.global.u64 	%rd6, %rd3;
	mul.wide.s32 	%rd7, %r1, 4;
	add.s64 	%rd8, %rd4, %rd7;
	ld.global.f32 	%f1, [%rd8];
	add.s64 	%rd9, %rd5, %rd7;
	ld.global.f32 	%f2, [%rd9];
	add.f32 	%f3, %f1, %f2;
	add.s64 	%rd10, %rd6, %rd7;
	st.global.f32 	[%rd10], %f3;
$L__BB0_2:
	ret;

}


// ===== COMPILED SASS (sm_100) =====

	.target	sm_100

	.elftype	@"ET_EXEC"


//--------------------- .note.nv.tkinfo           --------------------------
	.section	.note.nv.tkinfo,"",@"SHT_NOTE"
	.sectionflags	@"SHF_NOTE_NV_TKINFO"
	.tkinfo
        /*0018*/ 	.word	0x00000002
        /*0030*/ 	.string	""
        /*0030*/ 	.string	"ptxas"
        /*0030*/ 	.string	"Cuda compilation tools, release 13.0, V13.0.88"
        /*0030*/ 	.string	"Build cuda_13.0.r13.0/compiler.36424714_0"
        /*0030*/ 	.string	"-arch sm_100 -m 64 "



//--------------------- .note.nv.cuinfo           --------------------------
	.section	.note.nv.cuinfo,"",@"SHT_NOTE"
	.sectionflags	@"SHF_NOTE_NV_CUINFO"
        /*0018*/ 	.short	0x0002
        /*001a*/ 	.short	0x0064
        /*001c*/ 	.short	0x0082
	.zero		2


//--------------------- .nv.info                  --------------------------
	.section	.nv.info,"",@"SHT_CUDA_INFO"
	.align	4


	//----- nvinfo : EIATTR_REGCOUNT
	.align		4
        /*0000*/ 	.byte	0x04, 0x2f
        /*0002*/ 	.short	(.L_1 - .L_0)
	.align		4
.L_0:
        /*0004*/ 	.word	index@(_Z9vectorAddPKfS0_Pfii)
        /*0008*/ 	.word	0x0000000c


	//----- nvinfo : EIATTR_FRAME_SIZE
	.align		4
.L_1:
        /*000c*/ 	.byte	0x04, 0x11
        /*000e*/ 	.short	(.L_3 - .L_2)
	.align		4
.L_2:
        /*0010*/ 	.word	index@(_Z9vectorAddPKfS0_Pfii)
        /*0014*/ 	.word	0x00000000


	//----- nvinfo : EIATTR_MIN_STACK_SIZE
	.align		4
.L_3:
        /*0018*/ 	.byte	0x04, 0x12
        /*001a*/ 	.short	(.L_5 - .L_4)
	.align		4
.L_4:
        /*001c*/ 	.word	index@(_Z9vectorAddPKfS0_Pfii)
        /*0020*/ 	.word	0x00000000
.L_5:


//--------------------- .nv.compat                --------------------------
	.section	.nv.compat,"",@"SHT_CUDA_COMPAT_INFO"
	.align	4
        /*0000*/ 	.byte	0x02, 0x09, 0x00, 0x00, 0x02, 0x02, 0x01, 0x00, 0x02, 0x05, 0x05, 0x00, 0x03, 0x07, 0x01, 0x01
        /*0010*/ 	.byte	0x02, 0x03, 0x00, 0x00, 0x02, 0x06, 0x01, 0x00, 0x04, 0x0b, 0x08, 0x00, 0x09, 0x00, 0x00, 0x00
        /*0020*/ 	.byte	0x00, 0x00, 0x00, 0x00


//--------------------- .nv.info._Z9vectorAddPKfS0_Pfii --------------------------
	.section	.nv.info._Z9vectorAddPKfS0_Pfii,"",@"SHT_CUDA_INFO"
	.sectionflags	@""
	.align	4


	//----- nvinfo : EIATTR_CUDA_API_VERSION
	.align		4
        /*0000*/ 	.byte	0x04, 0x37
        /*0002*/ 	.short	(.L_7 - .L_6)
.L_6:
        /*0004*/ 	.word	0x00000082


	//----- nvinfo : EIATTR_KPARAM_INFO
	.align		4
.L_7:
        /*0008*/ 	.byte	0x04, 0x17
        /*000a*/ 	.short	(.L_9 - .L_8)
.L_8:
        /*000c*/ 	.word	0x00000000
        /*0010*/ 	.short	0x0004
        /*0012*/ 	.short	0x001c
        /*0014*/ 	.byte	0x00, 0xf0, 0x11, 0x00


	//----- nvinfo : EIATTR_KPARAM_INFO
	.align		4
.L_9:
        /*0018*/ 	.byte	0x04, 0x17
        /*001a*/ 	.short	(.L_11 - .L_10)
.L_10:
        /*001c*/ 	.word	0x00000000
        /*0020*/ 	.short	0x0003
        /*0022*/ 	.short	0x0018
        /*0024*/ 	.byte	0x00, 0xf0, 0x11, 0x00


	//----- nvinfo : EIATTR_KPARAM_INFO
	.align		4
.L_11:
        /*0028*/ 	.byte	0x04, 0x17
        /*002a*/ 	.short	(.L_13 - .L_12)
.L_12:
        /*002c*/ 	.word	0x00000000
        /*0030*/ 	.short	0x0002
        /*0032*/ 	.short	0x0010
        /*0034*/ 	.byte	0x00, 0xf5, 0x21, 0x00


	//----- nvinfo : EIATTR_KPARAM_INFO
	.align		4
.L_13:
        /*0038*/ 	.byte	0x04, 0x17
        /*003a*/ 	.short	(.L_15 - .L_14)
.L_14:
        /*003c*/ 	.word	0x00000000
        /*0040*/ 	.short	0x0001
        /*0042*/ 	.short	0x0008
        /*0044*/ 	.byte	0x00, 0xf5, 0x21, 0x00


	//----- nvinfo : EIATTR_KPARAM_INFO
	.align		4
.L_15:
        /*0048*/ 	.byte	0x04, 0x17
        /*004a*/ 	.short	(.L_17 - .L_16)
.L_16:
        /*004c*/ 	.word	0x00000000
        /*0050*/ 	.short	0x0000
        /*0052*/ 	.short	0x0000
        /*0054*/ 	.byte	0x00, 0xf5, 0x21, 0x00


	//----- nvinfo : EIATTR_SPARSE_MMA_MASK
	.align		4
.L_17:
        /*0058*/ 	.byte	0x03, 0x50
        /*005a*/ 	.short	0x0000


	//----- nvinfo : EIATTR_MAXREG_COUNT
	.align		4
        /*005c*/ 	.byte	0x03, 0x1b
        /*005e*/ 	.short	0x00ff


	//----- nvinfo : EIATTR_MERCURY_ISA_VERSION
	.align		4
        /*0060*/ 	.byte	0x03, 0x5f
        /*0062*/ 	.short	0x0101


	//----- nvinfo : EIATTR_VRC_CTA_INIT_COUNT
	.align		4
        /*0064*/ 	.byte	0x02, 0x4a
	.zero		1
	.zero		1


	//----- nvinfo : EIATTR_EXIT_INSTR_OFFSETS
	.align		4
        /*0068*/ 	.byte	0x04, 0x1c
        /*006a*/ 	.short	(.L_19 - .L_18)


	//   ....[0]....
.L_18:
        /*006c*/ 	.word	0x000000a0


	//   ....[1]....
        /*0070*/ 	.word	0x00000160


	//----- nvinfo : EIATTR_CBANK_PARAM_SIZE
	.align		4
.L_19:
        /*0074*/ 	.byte	0x03, 0x19
        /*0076*/ 	.short	0x0020


	//----- nvinfo : EIATTR_PARAM_CBANK
	.align		4
        /*0078*/ 	.byte	0x04, 0x0a
        /*007a*/ 	.short	(.L_21 - .L_20)
	.align		4
.L_20:
        /*007c*/ 	.word	index@(.nv.constant0._Z9vectorAddPKfS0_Pfii)
        /*0080*/ 	.short	0x0380
        /*0082*/ 	.short	0x0020


	//----- nvinfo : EIATTR_SW_WAR
	.align		4
.L_21:
        /*0084*/ 	.byte	0x04, 0x36
        /*0086*/ 	.short	(.L_23 - .L_22)
.L_22:
        /*0088*/ 	.word	0x00000008
.L_23:


//--------------------- .nv.callgraph             --------------------------
	.section	.nv.callgraph,"",@"SHT_CUDA_CALLGRAPH"
	.align	4
	.sectionentsize	8
	.align		4
        /*0000*/ 	.word	0x00000000
	.align		4
        /*0004*/ 	.word	0xffffffff
	.align		4
        /*0008*/ 	.word	0x00000000
	.align		4
        /*000c*/ 	.word	0xfffffffe
	.align		4
        /*0010*/ 	.word	0x00000000
	.align		4
        /*0014*/ 	.word	0xfffffffd
	.align		4
        /*0018*/ 	.word	0x00000000
	.align		4
        /*001c*/ 	.word	0xfffffffc


//--------------------- .text._Z9vectorAddPKfS0_Pfii --------------------------
	.section	.text._Z9vectorAddPKfS0_Pfii,"ax",@progbits
	.align	128
        .global         _Z9vectorAddPKfS0_Pfii
        .type           _Z9vectorAddPKfS0_Pfii,@function
        .size           _Z9vectorAddPKfS0_Pfii,(.L_x_1 - _Z9vectorAddPKfS0_Pfii)
        .other          _Z9vectorAddPKfS0_Pfii,@"STO_CUDA_ENTRY STV_DEFAULT"
_Z9vectorAddPKfS0_Pfii:
.text._Z9vectorAddPKfS0_Pfii:
[----:B------:R-:W-:Y:S01]  /*0000*/  LDC R1, c[0x0][0x37c] ;  /* 0x0000df00ff017b82 */ /* 0x000fe20000000800 */
[----:B------:R-:W0:Y:S01]  /*0010*/  S2R R9, SR_CTAID.X ;  /* 0x0000000000097919 */ /* 0x000e220000002500 */
[----:B------:R-:W1:Y:S06]  /*0020*/  LDCU UR5, c[0x0][0x360] ;  /* 0x00006c00ff0577ac */ /* 0x000e6c0008000800 */
[----:B------:R-:W2:Y:S01]  /*0030*/  LDC.64 R2, c[0x0][0x398] ;  /* 0x0000e600ff027b82 */ /* 0x000ea20000000a00 */
[----:B------:R-:W0:Y:S01]  /*0040*/  S2R R0, SR_TID.X ;  /* 0x0000000000007919 */ /* 0x000e220000002100 */
[----:B------:R-:W1:Y:S02]  /*0050*/  LDCU UR4, c[0x0][0x370] ;  /* 0x00006e00ff0477ac */ /* 0x000e640008000800 */
[----:B-1----:R-:W-:-:S02]  /*0060*/  UIMAD UR4, UR5, UR4, URZ ;  /* 0x00000004050472a4 */ /* 0x002fc4000f8e02ff */
[----:B0-----:R-:W-:-:S04]  /*0070*/  IMAD R9, R9, UR5, R0 ;  /* 0x0000000509097c24 */ /* 0x001fc8000f8e0200 */
[----:B--2---:R-:W-:-:S05]  /*0080*/  IMAD R3, R3, UR4, R9 ;  /* 0x0000000403037c24 */ /* 0x004fca000f8e0209 */
[----:B------:R-:W-:-:S13]  /*0090*/  ISETP.GE.AND P0, PT, R3, R2, PT ;  /* 0x000000020300720c */ /* 0x000fda0003f06270 */
[----:B------:R-:W-:Y:S05]  /*00a0*/  @P0 EXIT ;  /* 0x000000000000094d */ /* 0x000fea0003800000 */
[----:B------:R-:W0:Y:S01]  /*00b0*/  LDC.64 R2, c[0x0][0x380] ;  /* 0x0000e000ff027b82 */ /* 0x000e220000000a00 */
[----:B------:R-:W1:Y:S07]  /*00c0*/  LDCU.64 UR4, c[0x0][0x358] ;  /* 0x00006b00ff0477ac */ /* 0x000e6e0008000a00 */
[----:B------:R-:W2:Y:S08]  /*00d0*/  LDC.64 R4, c[0x0][0x388] ;  /* 0x0000e200ff047b82 */ /* 0x000eb00000000a00 */
[----:B------:R-:W3:Y:S01]  /*00e0*/  LDC.64 R6, c[0x0][0x390] ;  /* 0x0000e400ff067b82 */ /* 0x000ee20000000a00 */
[----:B0-----:R-:W-:-:S06]  /*00f0*/  IMAD.WIDE R2, R9, 0x4, R2 ;  /* 0x0000000409027825 */ /* 0x001fcc00078e0202 */
[----:B-1----:R-:W4:Y:S01]  /*0100*/  LDG.E R2, desc[UR4][R2.64] ;  /* 0x0000000402027981 */ /* 0x002f22000c1e1900 */
[----:B--2---:R-:W-:-:S06]  /*0110*/  IMAD.WIDE R4, R9, 0x4, R4 ;  /* 0x0000000409047825 */ /* 0x004fcc00078e0204 */
[----:B------:R-:W4:Y:S01]  /*0120*/  LDG.E R5, desc[UR4][R4.64] ;  /* 0x0000000404057981 */ /* 0x000f22000c1e1900 */
[----:B---3--:R-:W-:-:S04]  /*0130*/  IMAD.WIDE R6, R9, 0x4, R6 ;  /* 0x0000000409067825 */ /* 0x008fc800078e0206 */
[----:B----4-:R-:W-:-:S05]  /*0140*/  FADD R9, R2, R5 ;  /* 0x0000000502097221 */ /* 0x010fca0000000000 */
[----:B------:R-:W-:Y:S01]  /*0150*/  STG.E desc[UR4][R6.64], R9 ;  /* 0x0000000906007986 */ /* 0x000fe2000c101904 */
[----:B------:R-:W-:Y:S05]  /*0160*/  EXIT ;  /* 0x000000000000794d */ /* 0x000fea0003800000 */
.L_x_0:
[----:B------:R-:W-:-:S00]  /*0170*/  BRA `(.L_x_0) ;  /* 0xfffffffc00fc7947 */ /* 0x000fc0000383ffff */
[----:B------:R-:W-:-:S00]  /*0180*/  NOP ;  /* 0x0000000000007918 */ /* 0x000fc00000000000 */
[----:B------:R-:W-:-:S00]  /*0190*/  NOP ;  /* 0x0000000000007918 */ /* 0x000fc00000000000 */
[----:B------:R-:W-:-:S00]  /*01a0*/  NOP ;  /* 0x0000000000007918 */ /* 0x000fc00000000000 */
[----:B------:R-:W-:-:S00]  /*01b0*/  NOP ;  /* 0x0000000000007918 */ /* 0x000fc00000000000 */
[----:B------:R-:W-:-:S00]  /*01c0*/  NOP ;  /* 0x0000000000007918 */ /* 0x000fc00000000000 */
[----:B------:R-:W-:-:S00]  /*01d0*/  NOP ;  /* 0x0000000000007918 */ /* 0x000fc00000000000 */
[----:B------:R-:W-:-:S00]  /*01e0*/  NOP ;  /* 0x0000000000007918 */ /* 0x000fc00000000000 */
[----:B------:R-:W-:-:S00]  /*01f0*/  NOP ;  /* 0x0000000000007918 */ /* 0x000fc00000000000 */
.L_x_1:


//--------------------- .nv.shared.reserved.0     --------------------------
	.section	.nv.shared.reserved.0,"aw",@nobits
	.weak		__nv_reservedSMEM_offset_0_alias
	.size		__nv_reservedSMEM_offset_0_alias, 0, 64
	.other		__nv_reservedSMEM_offset_0_alias,@"STO_CUDA_RESERVED_SHARED STV_DEFAULT"
__nv_reservedSMEM_offset_0_alias:
	.zero		0
	.zero		64


//--------------------- .nv.constant0._Z9vectorAddPKfS0_Pfii --------------------------
	.section	.nv.constant0._Z9vectorAddPKfS0_Pfii,"a",@progbits
	.sectionflags	@""
	.align	4
.nv.constant0._Z9vectorAddPKfS0_Pfii:
	.zero		928


//--------------------- SYMBOLS --------------------------

	.type		.nv.reservedSmem.offset0,@object
	.size		.nv.reservedSmem.offset0,0x4
